	.headerflags	@"EF_CUDA_TEXMODE_UNIFIED EF_CUDA_64BIT_ADDRESS EF_CUDA_ACCELERATORS EF_CUDA_SM90 EF_CUDA_VIRTUAL_SM(EF_CUDA_SM90)"
	.elftype	@"ET_EXEC"


//--------------------- .nv.info                  --------------------------
	.section	.nv.info,"",@"SHT_CUDA_INFO"
	.align	4


	//----- nvinfo : EIATTR_REGCOUNT
	.align		4
        /*0000*/ 	.byte	0x04, 0x2f
        /*0002*/ 	.short	(.L_1 - .L_0)
	.align		4
.L_0:
        /*0004*/ 	.word	index@(triton_poi_fused_constant_pad_nd_relu_0)
        /*0008*/ 	.word	0x0000000a


	//----- nvinfo : EIATTR_MIN_STACK_SIZE
	.align		4
.L_1:
        /*000c*/ 	.byte	0x04, 0x12
        /*000e*/ 	.short	(.L_3 - .L_2)
	.align		4
.L_2:
        /*0010*/ 	.word	index@(triton_poi_fused_constant_pad_nd_relu_0)
        /*0014*/ 	.word	0x00000000


	//----- nvinfo : EIATTR_FRAME_SIZE
	.align		4
.L_3:
        /*0018*/ 	.byte	0x04, 0x11
        /*001a*/ 	.short	(.L_5 - .L_4)
	.align		4
.L_4:
        /*001c*/ 	.word	index@(triton_poi_fused_constant_pad_nd_relu_0)
        /*0020*/ 	.word	0x00000000


	//----- nvinfo : EIATTR_MIN_STACK_SIZE
	.align		4
.L_5:
        /*0024*/ 	.byte	0x04, 0x12
        /*0026*/ 	.short	(.L_7 - .L_6)
	.align		4
.L_6:
        /*0028*/ 	.word	index@(triton_poi_fused_constant_pad_nd_relu_0)
        /*002c*/ 	.word	0x00000000
.L_7:


//--------------------- .nv.info.triton_poi_fused_constant_pad_nd_relu_0 --------------------------
	.section	.nv.info.triton_poi_fused_constant_pad_nd_relu_0,"",@"SHT_CUDA_INFO"
	.sectionflags	@""
	.align	4


	//----- nvinfo : EIATTR_CUDA_API_VERSION
	.align		4
        /*0000*/ 	.byte	0x04, 0x37
        /*0002*/ 	.short	(.L_9 - .L_8)
.L_8:
        /*0004*/ 	.word	0x0000007c


	//----- nvinfo : EIATTR_KPARAM_INFO
	.align		4
.L_9:
        /*0008*/ 	.byte	0x04, 0x17
        /*000a*/ 	.short	(.L_11 - .L_10)
.L_10:
        /*000c*/ 	.word	0x00000000
        /*0010*/ 	.short	0x0002
        /*0012*/ 	.short	0x0010
        /*0014*/ 	.byte	0x00, 0xf0, 0x11, 0x00


	//----- nvinfo : EIATTR_KPARAM_INFO
	.align		4
.L_11:
        /*0018*/ 	.byte	0x04, 0x17
        /*001a*/ 	.short	(.L_13 - .L_12)
.L_12:
        /*001c*/ 	.word	0x00000000
        /*0020*/ 	.short	0x0001
        /*0022*/ 	.short	0x0008
        /*0024*/ 	.byte	0x00, 0xf4, 0x21, 0x00


	//----- nvinfo : EIATTR_KPARAM_INFO
	.align		4
.L_13:
        /*0028*/ 	.byte	0x04, 0x17
        /*002a*/ 	.short	(.L_15 - .L_14)
.L_14:
        /*002c*/ 	.word	0x00000000
        /*0030*/ 	.short	0x0000
        /*0032*/ 	.short	0x0000
        /*0034*/ 	.byte	0x00, 0xf4, 0x21, 0x00


	//----- nvinfo : EIATTR_SPARSE_MMA_MASK
	.align		4
.L_15:
        /*0038*/ 	.byte	0x03, 0x50
        /*003a*/ 	.short	0x0000


	//----- nvinfo : EIATTR_MAXREG_COUNT
	.align		4
        /*003c*/ 	.byte	0x03, 0x1b
        /*003e*/ 	.short	0x00ff


	//----- nvinfo : EIATTR_EXIT_INSTR_OFFSETS
	.align		4
        /*0040*/ 	.byte	0x04, 0x1c
        /*0042*/ 	.short	(.L_17 - .L_16)


	//   ....[0]....
.L_16:
        /*0044*/ 	.word	0x000002a0


	//   ....[1]....
        /*0048*/ 	.word	0x000002c0


	//----- nvinfo : EIATTR_REQNTID
	.align		4
.L_17:
        /*004c*/ 	.byte	0x04, 0x10
        /*004e*/ 	.short	(.L_19 - .L_18)
.L_18:
        /*0050*/ 	.word	0x00000080
        /*0054*/ 	.word	0x00000001
        /*0058*/ 	.word	0x00000001


	//----- nvinfo : EIATTR_CRS_STACK_SIZE
	.align		4
.L_19:
        /*005c*/ 	.byte	0x04, 0x1e
        /*005e*/ 	.short	(.L_21 - .L_20)
.L_20:
        /*0060*/ 	.word	0x00000000


	//----- nvinfo : EIATTR_CBANK_PARAM_SIZE
	.align		4
.L_21:
        /*0064*/ 	.byte	0x03, 0x19
        /*0066*/ 	.short	0x0014


	//----- nvinfo : EIATTR_PARAM_CBANK
	.align		4
        /*0068*/ 	.byte	0x04, 0x0a
        /*006a*/ 	.short	(.L_23 - .L_22)
	.align		4
.L_22:
        /*006c*/ 	.word	index@(.nv.constant0.triton_poi_fused_constant_pad_nd_relu_0)
        /*0070*/ 	.short	0x0210
        /*0072*/ 	.short	0x0014


	//----- nvinfo : EIATTR_SW_WAR
	.align		4
.L_23:
        /*0074*/ 	.byte	0x04, 0x36
        /*0076*/ 	.short	(.L_25 - .L_24)
.L_24:
        /*0078*/ 	.word	0x00000008
.L_25:


//--------------------- .nv.callgraph             --------------------------
	.section	.nv.callgraph,"",@"SHT_CUDA_CALLGRAPH"
	.align	4
	.sectionentsize	8
	.align		4
        /*0000*/ 	.word	0x00000000
	.align		4
        /*0004*/ 	.word	0xffffffff
	.align		4
        /*0008*/ 	.word	0x00000000
	.align		4
        /*000c*/ 	.word	0xfffffffe
	.align		4
        /*0010*/ 	.word	0x00000000
	.align		4
        /*0014*/ 	.word	0xfffffffd
	.align		4
        /*0018*/ 	.word	0x00000000
	.align		4
        /*001c*/ 	.word	0xfffffffc


//--------------------- .text.triton_poi_fused_constant_pad_nd_relu_0 --------------------------
	.section	.text.triton_poi_fused_constant_pad_nd_relu_0,"ax",@progbits
	.align	128
        .global         triton_poi_fused_constant_pad_nd_relu_0
        .type           triton_poi_fused_constant_pad_nd_relu_0,@function
        .size           triton_poi_fused_constant_pad_nd_relu_0,(.L_x_3 - triton_poi_fused_constant_pad_nd_relu_0)
        .other          triton_poi_fused_constant_pad_nd_relu_0,@"STO_CUDA_ENTRY STV_DEFAULT"
triton_poi_fused_constant_pad_nd_relu_0:
.text.triton_poi_fused_constant_pad_nd_relu_0:
[----:B------:R-:W0:Y:S02]  /*0000*/  LDC R1, c[0x0][0x28] ;  /* 0x00000a00ff017b82 */ /* 0x000e240000000800 */
[----:B------:R-:W1:Y:S01]  /*0010*/  S2R R0, SR_TID.X ;  /* 0x0000000000007919 */ /* 0x000e620000002100 */
[----:B------:R-:W-:Y:S01]  /*0020*/  ULDC.64 UR4, c[0x0][0x210] ;  /* 0x0000840000047ab9 */ /* 0x000fe20000000a00 */
[----:B------:R-:W-:Y:S01]  /*0030*/  BSSY B0, `(.L_x_0) ;  /* 0x0000020000007945 */ /* 0x000fe20003800000 */
[----:B------:R-:W2:Y:S01]  /*0040*/  S2R R7, SR_CTAID.X ;  /* 0x0000000000077919 */ /* 0x000ea20000002500 */
[----:B-1----:R-:W-:-:S05]  /*0050*/  LOP3.LUT R0, R0, 0x7f, RZ, 0xc0, !PT ;  /* 0x0000007f00007812 */ /* 0x002fca00078ec0ff */
[----:B--2---:R-:W-:-:S04]  /*0060*/  IMAD R7, R7, 0x80, R0 ;  /* 0x0000008007077824 */ /* 0x004fc800078e0200 */
[----:B------:R-:W-:-:S04]  /*0070*/  IMAD.HI R0, R7, 0x66666667, RZ ;  /* 0x6666666707007827 */ /* 0x000fc800078e02ff */
[----:B------:R-:W-:Y:S01]  /*0080*/  IMAD.HI R2, R7, 0x51eb851f, RZ ;  /* 0x51eb851f07027827 */ /* 0x000fe200078e02ff */
[----:B------:R-:W-:-:S04]  /*0090*/  SHF.R.S32.HI R3, RZ, 0x1, R0 ;  /* 0x00000001ff037819 */ /* 0x000fc80000011400 */
[----:B------:R-:W-:-:S05]  /*00a0*/  LEA.HI R0, R0, R3, RZ, 0x1 ;  /* 0x0000000300007211 */ /* 0x000fca00078f08ff */
[----:B------:R-:W-:-:S05]  /*00b0*/  IMAD.HI R3, R0, 0x66666667, RZ ;  /* 0x6666666700037827 */ /* 0x000fca00078e02ff */
[----:B------:R-:W-:-:S04]  /*00c0*/  SHF.R.S32.HI R4, RZ, 0x1, R3 ;  /* 0x00000001ff047819 */ /* 0x000fc80000011403 */
[----:B------:R-:W-:Y:S01]  /*00d0*/  LEA.HI R5, R3, R4, RZ, 0x1 ;  /* 0x0000000403057211 */ /* 0x000fe200078f08ff */
[----:B------:R-:W-:Y:S01]  /*00e0*/  IMAD R4, R0, -0x5, R7 ;  /* 0xfffffffb00047824 */ /* 0x000fe200078e0207 */
[----:B------:R-:W-:-:S03]  /*00f0*/  SHF.R.U32.HI R3, RZ, 0x1f, R2 ;  /* 0x0000001fff037819 */ /* 0x000fc60000011602 */
[----:B------:R-:W-:Y:S01]  /*0100*/  IMAD R5, R5, -0x5, R0 ;  /* 0xfffffffb05057824 */ /* 0x000fe200078e0200 */
[----:B------:R-:W-:Y:S02]  /*0110*/  LEA.HI R0, R2, R3, RZ, 0x1d ;  /* 0x0000000302007211 */ /* 0x000fe400078fe8ff */
[----:B------:R-:W1:Y:S02]  /*0120*/  LDC.64 R2, c[0x0][0x218] ;  /* 0x00008600ff027b82 */ /* 0x000e640000000a00 */
[C---:B------:R-:W-:Y:S01]  /*0130*/  VIMNMX R6, R5.reuse, R4, PT ;  /* 0x0000000405067248 */ /* 0x040fe20003fe0100 */
[----:B------:R-:W-:Y:S02]  /*0140*/  IMAD.SHL.U32 R0, R0, 0x10, RZ ;  /* 0x0000001000007824 */ /* 0x000fe400078e00ff */
[----:B------:R-:W-:Y:S01]  /*0150*/  IMAD.SHL.U32 R5, R5, 0x4, RZ ;  /* 0x0000000405057824 */ /* 0x000fe200078e00ff */
[----:B------:R-:W-:Y:S02]  /*0160*/  ISETP.GT.AND P0, PT, R6, RZ, PT ;  /* 0x000000ff0600720c */ /* 0x000fe40003f04270 */
[----:B------:R-:W-:-:S02]  /*0170*/  SHF.R.S32.HI R6, RZ, 0x1f, R0 ;  /* 0x0000001fff067819 */ /* 0x000fc40000011400 */
[----:B------:R-:W-:Y:S02]  /*0180*/  ISETP.LT.AND P1, PT, R7, 0x190, P0 ;  /* 0x000001900700780c */ /* 0x000fe40000721270 */
[----:B------:R-:W-:Y:S02]  /*0190*/  IADD3 R0, P2, P3, R5, R4, R0 ;  /* 0x0000000405007210 */ /* 0x000fe40007b5e000 */
[----:B------:R-:W-:Y:S02]  /*01a0*/  SHF.R.S32.HI R4, RZ, 0x1f, R4 ;  /* 0x0000001fff047819 */ /* 0x000fe40000011404 */
[----:B------:R-:W-:-:S04]  /*01b0*/  SHF.R.S32.HI R5, RZ, 0x1f, R5 ;  /* 0x0000001fff057819 */ /* 0x000fc80000011405 */
[----:B------:R-:W-:Y:S02]  /*01c0*/  IADD3.X R5, R5, R4, R6, P2, P3 ;  /* 0x0000000405057210 */ /* 0x000fe400017e6406 */
[----:B------:R-:W-:-:S04]  /*01d0*/  LEA R4, P2, R0, UR4, 0x2 ;  /* 0x0000000400047c11 */ /* 0x000fc8000f8410ff */
[----:B------:R-:W-:Y:S01]  /*01e0*/  LEA.HI.X R5, R0, UR5, R5, 0x2, P2 ;  /* 0x0000000500057c11 */ /* 0x000fe200090f1405 */
[----:B------:R-:W-:Y:S01]  /*01f0*/  ULDC.64 UR4, c[0x0][0x208] ;  /* 0x0000820000047ab9 */ /* 0x000fe20000000a00 */
[----:B------:R-:W-:Y:S01]  /*0200*/  IMAD.MOV.U32 R0, RZ, RZ, RZ ;  /* 0x000000ffff007224 */ /* 0x000fe200078e00ff */
[----:B-1----:R-:W-:Y:S06]  /*0210*/  @!P1 BRA `(.L_x_1) ;  /* 0x0000000000049947 */ /* 0x002fec0003800000 */
[----:B------:R1:W5:Y:S02]  /*0220*/  LDG.E R0, desc[UR4][R4.64+-0x14] ;  /* 0xffffec0404007981 */ /* 0x000364000c1e1900 */
.L_x_1:
[----:B------:R-:W-:Y:S05]  /*0230*/  BSYNC B0 ;  /* 0x0000000000007941 */ /* 0x000fea0003800000 */
.L_x_0:
[C---:B------:R-:W-:Y:S01]  /*0240*/  ISETP.GE.AND P2, PT, R7.reuse, 0x190, PT ;  /* 0x000001900700780c */ /* 0x040fe20003f46270 */
[----:B------:R-:W-:Y:S01]  /*0250*/  IMAD.WIDE R2, R7, 0x4, R2 ;  /* 0x0000000407027825 */ /* 0x000fe200078e0202 */
[----:B-----5:R-:W-:-:S04]  /*0260*/  SEL R0, R0, RZ, P1 ;  /* 0x000000ff00007207 */ /* 0x020fc80000800000 */
[----:B------:R-:W-:-:S04]  /*0270*/  FSETP.GEU.AND P1, PT, R0, RZ, PT ;  /* 0x000000ff0000720b */ /* 0x000fc80003f2e000 */
[----:B------:R-:W-:-:S04]  /*0280*/  FSEL R0, R0, RZ, P1 ;  /* 0x000000ff00007208 */ /* 0x000fc80000800000 */
[----:B-1----:R-:W-:Y:S01]  /*0290*/  SEL R5, R0, RZ, P0 ;  /* 0x000000ff00057207 */ /* 0x002fe20000000000 */
[----:B------:R-:W-:Y:S06]  /*02a0*/  @P2 EXIT ;  /* 0x000000000000294d */ /* 0x000fec0003800000 */
[----:B------:R-:W-:Y:S01]  /*02b0*/  STG.E desc[UR4][R2.64], R5 ;  /* 0x0000000502007986 */ /* 0x000fe2000c101904 */
[----:B------:R-:W-:Y:S05]  /*02c0*/  EXIT ;  /* 0x000000000000794d */ /* 0x000fea0003800000 */
.L_x_2:
[----:B------:R-:W-:-:S00]  /*02d0*/  BRA `(.L_x_2) ;  /* 0xfffffffc00fc7947 */ /* 0x000fc0000383ffff */
[----:B------:R-:W-:-:S00]  /*02e0*/  NOP ;  /* 0x0000000000007918 */ /* 0x000fc00000000000 */
        /* <DEDUP_REMOVED lines=9> */
.L_x_3:


//--------------------- .nv.constant0.triton_poi_fused_constant_pad_nd_relu_0 --------------------------
	.section	.nv.constant0.triton_poi_fused_constant_pad_nd_relu_0,"a",@progbits
	.sectionflags	@""
	.align	4
.nv.constant0.triton_poi_fused_constant_pad_nd_relu_0:
	.zero		548
